//
// Generated by NVIDIA NVVM Compiler
//
// Compiler Build ID: CL-36424714
// Cuda compilation tools, release 13.0, V13.0.88
// Based on NVVM 20.0.0
//

.version 9.0
.target sm_100
.address_size 64

	// .globl	_Z7colonelPi

.visible .entry _Z7colonelPi(
	.param .u64 .ptr .align 1 _Z7colonelPi_param_0
)
{
	.reg .b32 	%r<3>;
	.reg .b64 	%rd<3>;

	ld.param.u64 	%rd1, [_Z7colonelPi_param_0];
	cvta.to.global.u64 	%rd2, %rd1;
	ld.global.u32 	%r1, [%rd2];
	add.s32 	%r2, %r1, 1;
	st.global.u32 	[%rd2], %r2;
	ret;

}


// ===== COMPILED SASS (sm_100) =====

	.target	sm_100

	.elftype	@"ET_EXEC"


//--------------------- .note.nv.tkinfo           --------------------------
	.section	.note.nv.tkinfo,"",@"SHT_NOTE"
	.sectionflags	@"SHF_NOTE_NV_TKINFO"
	.tkinfo
        /*0018*/ 	.word	0x00000002
        /*0030*/ 	.string	""
        /*0030*/ 	.string	"ptxas"
        /*0030*/ 	.string	"Cuda compilation tools, release 13.0, V13.0.88"
        /*0030*/ 	.string	"Build cuda_13.0.r13.0/compiler.36424714_0"
        /*0030*/ 	.string	"-arch sm_100 -m 64 "



//--------------------- .note.nv.cuinfo           --------------------------
	.section	.note.nv.cuinfo,"",@"SHT_NOTE"
	.sectionflags	@"SHF_NOTE_NV_CUINFO"
        /*0018*/ 	.short	0x0002
        /*001a*/ 	.short	0x0064
        /*001c*/ 	.short	0x0082
	.zero		2


//--------------------- .nv.info                  --------------------------
	.section	.nv.info,"",@"SHT_CUDA_INFO"
	.align	4


	//----- nvinfo : EIATTR_REGCOUNT
	.align		4
        /*0000*/ 	.byte	0x04, 0x2f
        /*0002*/ 	.short	(.L_1 - .L_0)
	.align		4
.L_0:
        /*0004*/ 	.word	index@(_Z7colonelPi)
        /*0008*/ 	.word	0x00000008


	//----- nvinfo : EIATTR_FRAME_SIZE
	.align		4
.L_1:
        /*000c*/ 	.byte	0x04, 0x11
        /*000e*/ 	.short	(.L_3 - .L_2)
	.align		4
.L_2:
        /*0010*/ 	.word	index@(_Z7colonelPi)
        /*0014*/ 	.word	0x00000000


	//----- nvinfo : EIATTR_MIN_STACK_SIZE
	.align		4
.L_3:
        /*0018*/ 	.byte	0x04, 0x12
        /*001a*/ 	.short	(.L_5 - .L_4)
	.align		4
.L_4:
        /*001c*/ 	.word	index@(_Z7colonelPi)
        /*0020*/ 	.word	0x00000000
.L_5:


//--------------------- .nv.compat                --------------------------
	.section	.nv.compat,"",@"SHT_CUDA_COMPAT_INFO"
	.align	4
        /*0000*/ 	.byte	0x02, 0x09, 0x00, 0x00, 0x02, 0x02, 0x01, 0x00, 0x02, 0x05, 0x05, 0x00, 0x03, 0x07, 0x01, 0x01
        /*0010*/ 	.byte	0x02, 0x03, 0x00, 0x00, 0x02, 0x06, 0x01, 0x00, 0x04, 0x0b, 0x08, 0x00, 0x09, 0x00, 0x00, 0x00
        /*0020*/ 	.byte	0x00, 0x00, 0x00, 0x00


//--------------------- .nv.info._Z7colonelPi     --------------------------
	.section	.nv.info._Z7colonelPi,"",@"SHT_CUDA_INFO"
	.sectionflags	@""
	.align	4


	//----- nvinfo : EIATTR_CUDA_API_VERSION
	.align		4
        /*0000*/ 	.byte	0x04, 0x37
        /*0002*/ 	.short	(.L_7 - .L_6)
.L_6:
        /*0004*/ 	.word	0x00000082


	//----- nvinfo : EIATTR_KPARAM_INFO
	.align		4
.L_7:
        /*0008*/ 	.byte	0x04, 0x17
        /*000a*/ 	.short	(.L_9 - .L_8)
.L_8:
        /*000c*/ 	.word	0x00000000
        /*0010*/ 	.short	0x0000
        /*0012*/ 	.short	0x0000
        /*0014*/ 	.byte	0x00, 0xf5, 0x21, 0x00


	//----- nvinfo : EIATTR_SPARSE_MMA_MASK
	.align		4
.L_9:
        /*0018*/ 	.byte	0x03, 0x50
        /*001a*/ 	.short	0x0000


	//----- nvinfo : EIATTR_MAXREG_COUNT
	.align		4
        /*001c*/ 	.byte	0x03, 0x1b
        /*001e*/ 	.short	0x00ff


	//----- nvinfo : EIATTR_MERCURY_ISA_VERSION
	.align		4
        /*0020*/ 	.byte	0x03, 0x5f
        /*0022*/ 	.short	0x0101


	//----- nvinfo : EIATTR_VRC_CTA_INIT_COUNT
	.align		4
        /*0024*/ 	.byte	0x02, 0x4a
	.zero		1
	.zero		1


	//----- nvinfo : EIATTR_EXIT_INSTR_OFFSETS
	.align		4
        /*0028*/ 	.byte	0x04, 0x1c
        /*002a*/ 	.short	(.L_11 - .L_10)


	//   ....[0]....
.L_10:
        /*002c*/ 	.word	0x00000060


	//----- nvinfo : EIATTR_CBANK_PARAM_SIZE
	.align		4
.L_11:
        /*0030*/ 	.byte	0x03, 0x19
        /*0032*/ 	.short	0x0008


	//----- nvinfo : EIATTR_PARAM_CBANK
	.align		4
        /*0034*/ 	.byte	0x04, 0x0a
        /*0036*/ 	.short	(.L_13 - .L_12)
	.align		4
.L_12:
        /*0038*/ 	.word	index@(.nv.constant0._Z7colonelPi)
        /*003c*/ 	.short	0x0380
        /*003e*/ 	.short	0x0008


	//----- nvinfo : EIATTR_SW_WAR
	.align		4
.L_13:
        /*0040*/ 	.byte	0x04, 0x36
        /*0042*/ 	.short	(.L_15 - .L_14)
.L_14:
        /*0044*/ 	.word	0x00000008
.L_15:


//--------------------- .nv.callgraph             --------------------------
	.section	.nv.callgraph,"",@"SHT_CUDA_CALLGRAPH"
	.align	4
	.sectionentsize	8
	.align		4
        /*0000*/ 	.word	0x00000000
	.align		4
        /*0004*/ 	.word	0xffffffff
	.align		4
        /*0008*/ 	.word	0x00000000
	.align		4
        /*000c*/ 	.word	0xfffffffe
	.align		4
        /*0010*/ 	.word	0x00000000
	.align		4
        /*0014*/ 	.word	0xfffffffd
	.align		4
        /*0018*/ 	.word	0x00000000
	.align		4
        /*001c*/ 	.word	0xfffffffc


//--------------------- .text._Z7colonelPi        --------------------------
	.section	.text._Z7colonelPi,"ax",@progbits
	.align	128
        .global         _Z7colonelPi
        .type           _Z7colonelPi,@function
        .size           _Z7colonelPi,(.L_x_1 - _Z7colonelPi)
        .other          _Z7colonelPi,@"STO_CUDA_ENTRY STV_DEFAULT"
_Z7colonelPi:
.text._Z7colonelPi:
[----:B------:R-:W-:Y:S08]  /*0000*/  LDC R1, c[0x0][0x37c] ;  /* 0x0000df00ff017b82 */ /* 0x000ff00000000800 */
[----:B------:R-:W0:Y:S01]  /*0010*/  LDC.64 R2, c[0x0][0x380] ;  /* 0x0000e000ff027b82 */ /* 0x000e220000000a00 */
[----:B------:R-:W0:Y:S02]  /*0020*/  LDCU.64 UR4, c[0x0][0x358] ;  /* 0x00006b00ff0477ac */ /* 0x000e240008000a00 */
[----:B0-----:R-:W2:Y:S02]  /*0030*/  LDG.E R0, desc[UR4][R2.64] ;  /* 0x0000000402007981 */ /* 0x001ea4000c1e1900 */
[----:B--2---:R-:W-:-:S05]  /*0040*/  IADD3 R5, PT, PT, R0, 0x1, RZ ;  /* 0x0000000100057810 */ /* 0x004fca0007ffe0ff */
[----:B------:R-:W-:Y:S01]  /*0050*/  STG.E desc[UR4][R2.64], R5 ;  /* 0x0000000502007986 */ /* 0x000fe2000c101904 */
[----:B------:R-:W-:Y:S05]  /*0060*/  EXIT ;  /* 0x000000000000794d */ /* 0x000fea0003800000 */
.L_x_0:
[----:B------:R-:W-:-:S00]  /*0070*/  BRA `(.L_x_0) ;  /* 0xfffffffc00fc7947 */ /* 0x000fc0000383ffff */
[----:B------:R-:W-:-:S00]  /*0080*/  NOP ;  /* 0x0000000000007918 */ /* 0x000fc00000000000 */
[----:B------:R-:W-:-:S00]  /*0090*/  NOP ;  /* 0x0000000000007918 */ /* 0x000fc00000000000 */
[----:B------:R-:W-:-:S00]  /*00a0*/  NOP ;  /* 0x0000000000007918 */ /* 0x000fc00000000000 */
[----:B------:R-:W-:-:S00]  /*00b0*/  NOP ;  /* 0x0000000000007918 */ /* 0x000fc00000000000 */
[----:B------:R-:W-:-:S00]  /*00c0*/  NOP ;  /* 0x0000000000007918 */ /* 0x000fc00000000000 */
[----:B------:R-:W-:-:S00]  /*00d0*/  NOP ;  /* 0x0000000000007918 */ /* 0x000fc00000000000 */
[----:B------:R-:W-:-:S00]  /*00e0*/  NOP ;  /* 0x0000000000007918 */ /* 0x000fc00000000000 */
[----:B------:R-:W-:-:S00]  /*00f0*/  NOP ;  /* 0x0000000000007918 */ /* 0x000fc00000000000 */
.L_x_1:


//--------------------- .nv.shared.reserved.0     --------------------------
	.section	.nv.shared.reserved.0,"aw",@nobits
	.weak		__nv_reservedSMEM_offset_0_alias
	.size		__nv_reservedSMEM_offset_0_alias, 0, 64
	.other		__nv_reservedSMEM_offset_0_alias,@"STO_CUDA_RESERVED_SHARED STV_DEFAULT"
__nv_reservedSMEM_offset_0_alias:
	.zero		0
	.zero		64


//--------------------- .nv.constant0._Z7colonelPi --------------------------
	.section	.nv.constant0._Z7colonelPi,"a",@progbits
	.sectionflags	@""
	.align	4
.nv.constant0._Z7colonelPi:
	.zero		904


//--------------------- SYMBOLS --------------------------

	.type		.nv.reservedSmem.offset0,@object
	.size		.nv.reservedSmem.offset0,0x4
